//
// Generated by NVIDIA NVVM Compiler
//
// Compiler Build ID: CL-36424714
// Cuda compilation tools, release 13.0, V13.0.88
// Based on NVVM 20.0.0
//

.version 9.0
.target sm_100
.address_size 64

	// .globl	_Z4RELUPfS_i

.visible .entry _Z4RELUPfS_i(
	.param .u64 .ptr .align 1 _Z4RELUPfS_i_param_0,
	.param .u64 .ptr .align 1 _Z4RELUPfS_i_param_1,
	.param .u32 _Z4RELUPfS_i_param_2
)
{
	.reg .pred 	%p<2>;
	.reg .b32 	%r<6>;
	.reg .b32 	%f<3>;
	.reg .b64 	%rd<8>;

	ld.param.u64 	%rd1, [_Z4RELUPfS_i_param_0];
	ld.param.u64 	%rd2, [_Z4RELUPfS_i_param_1];
	ld.param.u32 	%r2, [_Z4RELUPfS_i_param_2];
	mov.u32 	%r3, %ctaid.x;
	mov.u32 	%r4, %ntid.x;
	mov.u32 	%r5, %tid.x;
	mad.lo.s32 	%r1, %r3, %r4, %r5;
	setp.ge.s32 	%p1, %r1, %r2;
	@%p1 bra 	$L__BB0_2;
	cvta.to.global.u64 	%rd3, %rd1;
	cvta.to.global.u64 	%rd4, %rd2;
	mul.wide.s32 	%rd5, %r1, 4;
	add.s64 	%rd6, %rd3, %rd5;
	ld.global.f32 	%f1, [%rd6];
	max.f32 	%f2, %f1, 0f00000000;
	add.s64 	%rd7, %rd4, %rd5;
	st.global.f32 	[%rd7], %f2;
$L__BB0_2:
	ret;

}


// ===== COMPILED SASS (sm_100) =====

	.target	sm_100

	.elftype	@"ET_EXEC"


//--------------------- .note.nv.tkinfo           --------------------------
	.section	.note.nv.tkinfo,"",@"SHT_NOTE"
	.sectionflags	@"SHF_NOTE_NV_TKINFO"
	.tkinfo
        /*0018*/ 	.word	0x00000002
        /*0030*/ 	.string	""
        /*0030*/ 	.string	"ptxas"
        /*0030*/ 	.string	"Cuda compilation tools, release 13.0, V13.0.88"
        /*0030*/ 	.string	"Build cuda_13.0.r13.0/compiler.36424714_0"
        /*0030*/ 	.string	"-arch sm_100 -m 64 "



//--------------------- .note.nv.cuinfo           --------------------------
	.section	.note.nv.cuinfo,"",@"SHT_NOTE"
	.sectionflags	@"SHF_NOTE_NV_CUINFO"
        /*0018*/ 	.short	0x0002
        /*001a*/ 	.short	0x0064
        /*001c*/ 	.short	0x0082
	.zero		2


//--------------------- .nv.info                  --------------------------
	.section	.nv.info,"",@"SHT_CUDA_INFO"
	.align	4


	//----- nvinfo : EIATTR_REGCOUNT
	.align		4
        /*0000*/ 	.byte	0x04, 0x2f
        /*0002*/ 	.short	(.L_1 - .L_0)
	.align		4
.L_0:
        /*0004*/ 	.word	index@(_Z4RELUPfS_i)
        /*0008*/ 	.word	0x0000000a


	//----- nvinfo : EIATTR_FRAME_SIZE
	.align		4
.L_1:
        /*000c*/ 	.byte	0x04, 0x11
        /*000e*/ 	.short	(.L_3 - .L_2)
	.align		4
.L_2:
        /*0010*/ 	.word	index@(_Z4RELUPfS_i)
        /*0014*/ 	.word	0x00000000


	//----- nvinfo : EIATTR_MIN_STACK_SIZE
	.align		4
.L_3:
        /*0018*/ 	.byte	0x04, 0x12
        /*001a*/ 	.short	(.L_5 - .L_4)
	.align		4
.L_4:
        /*001c*/ 	.word	index@(_Z4RELUPfS_i)
        /*0020*/ 	.word	0x00000000
.L_5:


//--------------------- .nv.compat                --------------------------
	.section	.nv.compat,"",@"SHT_CUDA_COMPAT_INFO"
	.align	4
        /*0000*/ 	.byte	0x02, 0x09, 0x00, 0x00, 0x02, 0x02, 0x01, 0x00, 0x02, 0x05, 0x05, 0x00, 0x03, 0x07, 0x01, 0x01
        /*0010*/ 	.byte	0x02, 0x03, 0x00, 0x00, 0x02, 0x06, 0x01, 0x00, 0x04, 0x0b, 0x08, 0x00, 0x09, 0x00, 0x00, 0x00
        /*0020*/ 	.byte	0x00, 0x00, 0x00, 0x00


//--------------------- .nv.info._Z4RELUPfS_i     --------------------------
	.section	.nv.info._Z4RELUPfS_i,"",@"SHT_CUDA_INFO"
	.sectionflags	@""
	.align	4


	//----- nvinfo : EIATTR_CUDA_API_VERSION
	.align		4
        /*0000*/ 	.byte	0x04, 0x37
        /*0002*/ 	.short	(.L_7 - .L_6)
.L_6:
        /*0004*/ 	.word	0x00000082


	//----- nvinfo : EIATTR_KPARAM_INFO
	.align		4
.L_7:
        /*0008*/ 	.byte	0x04, 0x17
        /*000a*/ 	.short	(.L_9 - .L_8)
.L_8:
        /*000c*/ 	.word	0x00000000
        /*0010*/ 	.short	0x0002
        /*0012*/ 	.short	0x0010
        /*0014*/ 	.byte	0x00, 0xf0, 0x11, 0x00


	//----- nvinfo : EIATTR_KPARAM_INFO
	.align		4
.L_9:
        /*0018*/ 	.byte	0x04, 0x17
        /*001a*/ 	.short	(.L_11 - .L_10)
.L_10:
        /*001c*/ 	.word	0x00000000
        /*0020*/ 	.short	0x0001
        /*0022*/ 	.short	0x0008
        /*0024*/ 	.byte	0x00, 0xf5, 0x21, 0x00


	//----- nvinfo : EIATTR_KPARAM_INFO
	.align		4
.L_11:
        /*0028*/ 	.byte	0x04, 0x17
        /*002a*/ 	.short	(.L_13 - .L_12)
.L_12:
        /*002c*/ 	.word	0x00000000
        /*0030*/ 	.short	0x0000
        /*0032*/ 	.short	0x0000
        /*0034*/ 	.byte	0x00, 0xf5, 0x21, 0x00


	//----- nvinfo : EIATTR_SPARSE_MMA_MASK
	.align		4
.L_13:
        /*0038*/ 	.byte	0x03, 0x50
        /*003a*/ 	.short	0x0000


	//----- nvinfo : EIATTR_MAXREG_COUNT
	.align		4
        /*003c*/ 	.byte	0x03, 0x1b
        /*003e*/ 	.short	0x00ff


	//----- nvinfo : EIATTR_MERCURY_ISA_VERSION
	.align		4
        /*0040*/ 	.byte	0x03, 0x5f
        /*0042*/ 	.short	0x0101


	//----- nvinfo : EIATTR_VRC_CTA_INIT_COUNT
	.align		4
        /*0044*/ 	.byte	0x02, 0x4a
	.zero		1
	.zero		1


	//----- nvinfo : EIATTR_EXIT_INSTR_OFFSETS
	.align		4
        /*0048*/ 	.byte	0x04, 0x1c
        /*004a*/ 	.short	(.L_15 - .L_14)


	//   ....[0]....
.L_14:
        /*004c*/ 	.word	0x00000070


	//   ....[1]....
        /*0050*/ 	.word	0x00000100


	//----- nvinfo : EIATTR_CBANK_PARAM_SIZE
	.align		4
.L_15:
        /*0054*/ 	.byte	0x03, 0x19
        /*0056*/ 	.short	0x0014


	//----- nvinfo : EIATTR_PARAM_CBANK
	.align		4
        /*0058*/ 	.byte	0x04, 0x0a
        /*005a*/ 	.short	(.L_17 - .L_16)
	.align		4
.L_16:
        /*005c*/ 	.word	index@(.nv.constant0._Z4RELUPfS_i)
        /*0060*/ 	.short	0x0380
        /*0062*/ 	.short	0x0014


	//----- nvinfo : EIATTR_SW_WAR
	.align		4
.L_17:
        /*0064*/ 	.byte	0x04, 0x36
        /*0066*/ 	.short	(.L_19 - .L_18)
.L_18:
        /*0068*/ 	.word	0x00000008
.L_19:


//--------------------- .nv.callgraph             --------------------------
	.section	.nv.callgraph,"",@"SHT_CUDA_CALLGRAPH"
	.align	4
	.sectionentsize	8
	.align		4
        /*0000*/ 	.word	0x00000000
	.align		4
        /*0004*/ 	.word	0xffffffff
	.align		4
        /*0008*/ 	.word	0x00000000
	.align		4
        /*000c*/ 	.word	0xfffffffe
	.align		4
        /*0010*/ 	.word	0x00000000
	.align		4
        /*0014*/ 	.word	0xfffffffd
	.align		4
        /*0018*/ 	.word	0x00000000
	.align		4
        /*001c*/ 	.word	0xfffffffc


//--------------------- .text._Z4RELUPfS_i        --------------------------
	.section	.text._Z4RELUPfS_i,"ax",@progbits
	.align	128
        .global         _Z4RELUPfS_i
        .type           _Z4RELUPfS_i,@function
        .size           _Z4RELUPfS_i,(.L_x_1 - _Z4RELUPfS_i)
        .other          _Z4RELUPfS_i,@"STO_CUDA_ENTRY STV_DEFAULT"
_Z4RELUPfS_i:
.text._Z4RELUPfS_i:
[----:B------:R-:W-:Y:S01]  /*0000*/  LDC R1, c[0x0][0x37c] ;  /* 0x0000df00ff017b82 */ /* 0x000fe20000000800 */
[----:B------:R-:W0:Y:S07]  /*0010*/  S2R R0, SR_TID.X ;  /* 0x0000000000007919 */ /* 0x000e2e0000002100 */
[----:B------:R-:W0:Y:S01]  /*0020*/  S2UR UR4, SR_CTAID.X ;  /* 0x00000000000479c3 */ /* 0x000e220000002500 */
[----:B------:R-:W1:Y:S07]  /*0030*/  LDCU UR5, c[0x0][0x390] ;  /* 0x00007200ff0577ac */ /* 0x000e6e0008000800 */
[----:B------:R-:W0:Y:S02]  /*0040*/  LDC R7, c[0x0][0x360] ;  /* 0x0000d800ff077b82 */ /* 0x000e240000000800 */
[----:B0-----:R-:W-:-:S05]  /*0050*/  IMAD R7, R7, UR4, R0 ;  /* 0x0000000407077c24 */ /* 0x001fca000f8e0200 */
[----:B-1----:R-:W-:-:S13]  /*0060*/  ISETP.GE.AND P0, PT, R7, UR5, PT ;  /* 0x0000000507007c0c */ /* 0x002fda000bf06270 */
[----:B------:R-:W-:Y:S05]  /*0070*/  @P0 EXIT ;  /* 0x000000000000094d */ /* 0x000fea0003800000 */
[----:B------:R-:W0:Y:S01]  /*0080*/  LDC.64 R2, c[0x0][0x380] ;  /* 0x0000e000ff027b82 */ /* 0x000e220000000a00 */
[----:B------:R-:W1:Y:S07]  /*0090*/  LDCU.64 UR4, c[0x0][0x358] ;  /* 0x00006b00ff0477ac */ /* 0x000e6e0008000a00 */
[----:B------:R-:W2:Y:S01]  /*00a0*/  LDC.64 R4, c[0x0][0x388] ;  /* 0x0000e200ff047b82 */ /* 0x000ea20000000a00 */
[----:B0-----:R-:W-:-:S06]  /*00b0*/  IMAD.WIDE R2, R7, 0x4, R2 ;  /* 0x0000000407027825 */ /* 0x001fcc00078e0202 */
[----:B-1----:R-:W3:Y:S01]  /*00c0*/  LDG.E R2, desc[UR4][R2.64] ;  /* 0x0000000402027981 */ /* 0x002ee2000c1e1900 */
[----:B--2---:R-:W-:Y:S01]  /*00d0*/  IMAD.WIDE R4, R7, 0x4, R4 ;  /* 0x0000000407047825 */ /* 0x004fe200078e0204 */
[----:B---3--:R-:W-:-:S05]  /*00e0*/  FMNMX R7, RZ, R2, !PT ;  /* 0x00000002ff077209 */ /* 0x008fca0007800000 */
[----:B------:R-:W-:Y:S01]  /*00f0*/  STG.E desc[UR4][R4.64], R7 ;  /* 0x0000000704007986 */ /* 0x000fe2000c101904 */
[----:B------:R-:W-:Y:S05]  /*0100*/  EXIT ;  /* 0x000000000000794d */ /* 0x000fea0003800000 */
.L_x_0:
[----:B------:R-:W-:-:S00]  /*0110*/  BRA `(.L_x_0) ;  /* 0xfffffffc00fc7947 */ /* 0x000fc0000383ffff */
[----:B------:R-:W-:-:S00]  /*0120*/  NOP ;  /* 0x0000000000007918 */ /* 0x000fc00000000000 */
        /* <DEDUP_REMOVED lines=13> */
.L_x_1:


//--------------------- .nv.shared.reserved.0     --------------------------
	.section	.nv.shared.reserved.0,"aw",@nobits
	.weak		__nv_reservedSMEM_offset_0_alias
	.size		__nv_reservedSMEM_offset_0_alias, 0, 64
	.other		__nv_reservedSMEM_offset_0_alias,@"STO_CUDA_RESERVED_SHARED STV_DEFAULT"
__nv_reservedSMEM_offset_0_alias:
	.zero		0
	.zero		64


//--------------------- .nv.constant0._Z4RELUPfS_i --------------------------
	.section	.nv.constant0._Z4RELUPfS_i,"a",@progbits
	.sectionflags	@""
	.align	4
.nv.constant0._Z4RELUPfS_i:
	.zero		916


//--------------------- SYMBOLS --------------------------

	.type		.nv.reservedSmem.offset0,@object
	.size		.nv.reservedSmem.offset0,0x4
